//
// Generated by NVIDIA NVVM Compiler
//
// Compiler Build ID: CL-36424714
// Cuda compilation tools, release 13.0, V13.0.88
// Based on NVVM 20.0.0
//

.version 9.0
.target sm_100
.address_size 64

	// .globl	_Z5hellov
.extern .func  (.param .b32 func_retval0) vprintf
(
	.param .b64 vprintf_param_0,
	.param .b64 vprintf_param_1
)
;
.global .align 1 .b8 $str[40] = {104, 101, 108, 108, 111, 32, 119, 111, 114, 108, 100, 44, 32, 73, 32, 97, 109, 32, 97, 32, 116, 104, 114, 101, 97, 100, 32, 105, 110, 32, 98, 108, 111, 99, 107, 32, 37, 100, 10};

.visible .entry _Z5hellov()
{
	.local .align 8 .b8 	__local_depot0[8];
	.reg .b64 	%SP;
	.reg .b64 	%SPL;
	.reg .b32 	%r<4>;
	.reg .b64 	%rd<5>;

	mov.u64 	%SPL, __local_depot0;
	cvta.local.u64 	%SP, %SPL;
	add.u64 	%rd1, %SP, 0;
	add.u64 	%rd2, %SPL, 0;
	mov.u32 	%r1, %ctaid.x;
	st.local.u32 	[%rd2], %r1;
	mov.u64 	%rd3, $str;
	cvta.global.u64 	%rd4, %rd3;
	{ // callseq 0, 0
	.param .b64 param0;
	st.param.b64 	[param0], %rd4;
	.param .b64 param1;
	st.param.b64 	[param1], %rd1;
	.param .b32 retval0;
	call.uni (retval0), 
	vprintf, 
	(
	param0, 
	param1
	);
	ld.param.b32 	%r2, [retval0];
	} // callseq 0
	ret;

}


// ===== COMPILED SASS (sm_100) =====

	.target	sm_100

	.elftype	@"ET_EXEC"


//--------------------- .note.nv.tkinfo           --------------------------
	.section	.note.nv.tkinfo,"",@"SHT_NOTE"
	.sectionflags	@"SHF_NOTE_NV_TKINFO"
	.tkinfo
        /*0018*/ 	.word	0x00000002
        /*0030*/ 	.string	""
        /*0030*/ 	.string	"ptxas"
        /*0030*/ 	.string	"Cuda compilation tools, release 13.0, V13.0.88"
        /*0030*/ 	.string	"Build cuda_13.0.r13.0/compiler.36424714_0"
        /*0030*/ 	.string	"-arch sm_100 -m 64 "



//--------------------- .note.nv.cuinfo           --------------------------
	.section	.note.nv.cuinfo,"",@"SHT_NOTE"
	.sectionflags	@"SHF_NOTE_NV_CUINFO"
        /*0018*/ 	.short	0x0002
        /*001a*/ 	.short	0x0064
        /*001c*/ 	.short	0x0082
	.zero		2


//--------------------- .nv.info                  --------------------------
	.section	.nv.info,"",@"SHT_CUDA_INFO"
	.align	4


	//----- nvinfo : EIATTR_REGCOUNT
	.align		4
        /*0000*/ 	.byte	0x04, 0x2f
        /*0002*/ 	.short	(.L_2 - .L_1)
	.align		4
.L_1:
        /*0004*/ 	.word	index@(_Z5hellov)
        /*0008*/ 	.word	0x00000018


	//----- nvinfo : EIATTR_FRAME_SIZE
	.align		4
.L_2:
        /*000c*/ 	.byte	0x04, 0x11
        /*000e*/ 	.short	(.L_4 - .L_3)
	.align		4
.L_3:
        /*0010*/ 	.word	index@(_Z5hellov)
        /*0014*/ 	.word	0x00000008


	//----- nvinfo : EIATTR_MIN_STACK_SIZE
	.align		4
.L_4:
        /*0018*/ 	.byte	0x04, 0x12
        /*001a*/ 	.short	(.L_6 - .L_5)
	.align		4
.L_5:
        /*001c*/ 	.word	index@(_Z5hellov)
        /*0020*/ 	.word	0x00000008
.L_6:


//--------------------- .nv.compat                --------------------------
	.section	.nv.compat,"",@"SHT_CUDA_COMPAT_INFO"
	.align	4
        /*0000*/ 	.byte	0x02, 0x09, 0x00, 0x00, 0x02, 0x02, 0x01, 0x00, 0x02, 0x05, 0x05, 0x00, 0x03, 0x07, 0x01, 0x01
        /*0010*/ 	.byte	0x02, 0x03, 0x00, 0x00, 0x02, 0x06, 0x01, 0x00, 0x04, 0x0b, 0x08, 0x00, 0x09, 0x00, 0x00, 0x00
        /*0020*/ 	.byte	0x00, 0x00, 0x00, 0x00


//--------------------- .nv.info._Z5hellov        --------------------------
	.section	.nv.info._Z5hellov,"",@"SHT_CUDA_INFO"
	.sectionflags	@""
	.align	4


	//----- nvinfo : EIATTR_CUDA_API_VERSION
	.align		4
        /*0000*/ 	.byte	0x04, 0x37
        /*0002*/ 	.short	(.L_8 - .L_7)
.L_7:
        /*0004*/ 	.word	0x00000082


	//----- nvinfo : EIATTR_SPARSE_MMA_MASK
	.align		4
.L_8:
        /*0008*/ 	.byte	0x03, 0x50
        /*000a*/ 	.short	0x0000


	//----- nvinfo : EIATTR_MAXREG_COUNT
	.align		4
        /*000c*/ 	.byte	0x03, 0x1b
        /*000e*/ 	.short	0x00ff


	//----- nvinfo : EIATTR_EXTERNS
	.align		4
        /*0010*/ 	.byte	0x04, 0x0f
        /*0012*/ 	.short	(.L_10 - .L_9)


	//   ....[0]....
	.align		4
.L_9:
        /*0014*/ 	.word	index@(vprintf)


	//----- nvinfo : EIATTR_MERCURY_ISA_VERSION
	.align		4
.L_10:
        /*0018*/ 	.byte	0x03, 0x5f
        /*001a*/ 	.short	0x0101


	//----- nvinfo : EIATTR_VRC_CTA_INIT_COUNT
	.align		4
        /*001c*/ 	.byte	0x02, 0x4a
	.zero		1
	.zero		1


	//----- nvinfo : EIATTR_SYSCALL_OFFSETS
	.align		4
        /*0020*/ 	.byte	0x04, 0x46
        /*0022*/ 	.short	(.L_12 - .L_11)


	//   ....[0]....
.L_11:
        /*0024*/ 	.word	0x000000e0


	//----- nvinfo : EIATTR_EXIT_INSTR_OFFSETS
	.align		4
.L_12:
        /*0028*/ 	.byte	0x04, 0x1c
        /*002a*/ 	.short	(.L_14 - .L_13)


	//   ....[0]....
.L_13:
        /*002c*/ 	.word	0x000000f0


	//----- nvinfo : EIATTR_SW_WAR
	.align		4
.L_14:
        /*0030*/ 	.byte	0x04, 0x36
        /*0032*/ 	.short	(.L_16 - .L_15)
.L_15:
        /*0034*/ 	.word	0x00000008
.L_16:


//--------------------- .nv.callgraph             --------------------------
	.section	.nv.callgraph,"",@"SHT_CUDA_CALLGRAPH"
	.align	4
	.sectionentsize	8
	.align		4
        /*0000*/ 	.word	0x00000000
	.align		4
        /*0004*/ 	.word	0xffffffff
	.align		4
        /*0008*/ 	.word	index@(_Z5hellov)
	.align		4
        /*000c*/ 	.word	index@(vprintf)
	.align		4
        /*0010*/ 	.word	0x00000000
	.align		4
        /*0014*/ 	.word	0xfffffffe
	.align		4
        /*0018*/ 	.word	0x00000000
	.align		4
        /*001c*/ 	.word	0xfffffffd
	.align		4
        /*0020*/ 	.word	0x00000000
	.align		4
        /*0024*/ 	.word	0xfffffffc


//--------------------- .nv.constant4             --------------------------
	.section	.nv.constant4,"a",@progbits
	.align	8
	.align		8
.nv.constant4:
        /*0000*/ 	.dword	vprintf
	.align		8
        /*0008*/ 	.dword	$str


//--------------------- .text._Z5hellov           --------------------------
	.section	.text._Z5hellov,"ax",@progbits
	.align	128
        .global         _Z5hellov
        .type           _Z5hellov,@function
        .size           _Z5hellov,(.L_x_2 - _Z5hellov)
        .other          _Z5hellov,@"STO_CUDA_ENTRY STV_DEFAULT"
_Z5hellov:
.text._Z5hellov:
[----:B------:R-:W0:Y:S01]  /*0000*/  LDC R1, c[0x0][0x37c] ;  /* 0x0000df00ff017b82 */ /* 0x000e220000000800 */
[----:B------:R-:W1:Y:S01]  /*0010*/  S2R R8, SR_CTAID.X ;  /* 0x0000000000087919 */ /* 0x000e620000002500 */
[----:B0-----:R-:W-:Y:S01]  /*0020*/  VIADD R1, R1, 0xfffffff8 ;  /* 0xfffffff801017836 */ /* 0x001fe20000000000 */
[----:B------:R-:W-:Y:S01]  /*0030*/  MOV R0, 0x0 ;  /* 0x0000000000007802 */ /* 0x000fe20000000f00 */
[----:B------:R-:W0:Y:S04]  /*0040*/  LDCU UR4, c[0x0][0x2f8] ;  /* 0x00005f00ff0477ac */ /* 0x000e280008000800 */
[----:B------:R2:W3:Y:S01]  /*0050*/  LDC.64 R2, c[0x4][R0] ;  /* 0x0100000000027b82 */ /* 0x0004e20000000a00 */
[----:B------:R-:W4:Y:S01]  /*0060*/  LDCU.64 UR6, c[0x4][0x8] ;  /* 0x01000100ff0677ac */ /* 0x000f220008000a00 */
[----:B------:R-:W5:Y:S01]  /*0070*/  LDCU UR5, c[0x0][0x2fc] ;  /* 0x00005f80ff0577ac */ /* 0x000f620008000800 */
[----:B0-----:R-:W-:Y:S01]  /*0080*/  IADD3 R6, P0, PT, R1, UR4, RZ ;  /* 0x0000000401067c10 */ /* 0x001fe2000ff1e0ff */
[----:B----4-:R-:W-:Y:S01]  /*0090*/  IMAD.U32 R4, RZ, RZ, UR6 ;  /* 0x00000006ff047e24 */ /* 0x010fe2000f8e00ff */
[----:B------:R-:W-:-:S03]  /*00a0*/  MOV R5, UR7 ;  /* 0x0000000700057c02 */ /* 0x000fc60008000f00 */
[----:B-----5:R-:W-:Y:S01]  /*00b0*/  IMAD.X R7, RZ, RZ, UR5, P0 ;  /* 0x00000005ff077e24 */ /* 0x020fe200080e06ff */
[----:B-1----:R2:W-:Y:S07]  /*00c0*/  STL [R1], R8 ;  /* 0x0000000801007387 */ /* 0x0025ee0000100800 */
[----:B------:R-:W-:-:S07]  /*00d0*/  LEPC R20, `(.L_x_0) ;  /* 0x000000001014794e */ /* 0x000fce0000000000 */
[----:B--23--:R-:W-:Y:S05]  /*00e0*/  CALL.ABS.NOINC R2 ;  /* 0x0000000002007343 */ /* 0x00cfea0003c00000 */
.L_x_0:
[----:B------:R-:W-:Y:S05]  /*00f0*/  EXIT ;  /* 0x000000000000794d */ /* 0x000fea0003800000 */
.L_x_1:
[----:B------:R-:W-:-:S00]  /*0100*/  BRA `(.L_x_1) ;  /* 0xfffffffc00fc7947 */ /* 0x000fc0000383ffff */
[----:B------:R-:W-:-:S00]  /*0110*/  NOP ;  /* 0x0000000000007918 */ /* 0x000fc00000000000 */
        /* <DEDUP_REMOVED lines=14> */
.L_x_2:


//--------------------- .nv.global.init           --------------------------
	.section	.nv.global.init,"aw",@progbits
.nv.global.init:
	.type		$str,@object
	.size		$str,(.L_0 - $str)
$str:
        /*0000*/ 	.byte	0x68, 0x65, 0x6c, 0x6c, 0x6f, 0x20, 0x77, 0x6f, 0x72, 0x6c, 0x64, 0x2c, 0x20, 0x49, 0x20, 0x61
        /*0010*/ 	.byte	0x6d, 0x20, 0x61, 0x20, 0x74, 0x68, 0x72, 0x65, 0x61, 0x64, 0x20, 0x69, 0x6e, 0x20, 0x62, 0x6c
        /*0020*/ 	.byte	0x6f, 0x63, 0x6b, 0x20, 0x25, 0x64, 0x0a, 0x00
.L_0:


//--------------------- .nv.shared.reserved.0     --------------------------
	.section	.nv.shared.reserved.0,"aw",@nobits
	.weak		__nv_reservedSMEM_offset_0_alias
	.size		__nv_reservedSMEM_offset_0_alias, 0, 64
	.other		__nv_reservedSMEM_offset_0_alias,@"STO_CUDA_RESERVED_SHARED STV_DEFAULT"
__nv_reservedSMEM_offset_0_alias:
	.zero		0
	.zero		64


//--------------------- .nv.constant0._Z5hellov   --------------------------
	.section	.nv.constant0._Z5hellov,"a",@progbits
	.sectionflags	@""
	.align	4
.nv.constant0._Z5hellov:
	.zero		896


//--------------------- SYMBOLS --------------------------

	.type		.nv.reservedSmem.offset0,@object
	.size		.nv.reservedSmem.offset0,0x4
	.type		vprintf,@function
